	.headerflags	@"EF_CUDA_TEXMODE_UNIFIED EF_CUDA_64BIT_ADDRESS EF_CUDA_ACCELERATORS EF_CUDA_SM90 EF_CUDA_VIRTUAL_SM(EF_CUDA_SM90)"
	.elftype	@"ET_EXEC"


//--------------------- .nv.info                  --------------------------
	.section	.nv.info,"",@"SHT_CUDA_INFO"
	.align	4


	//----- nvinfo : EIATTR_REGCOUNT
	.align		4
        /*0000*/ 	.byte	0x04, 0x2f
        /*0002*/ 	.short	(.L_1 - .L_0)
	.align		4
.L_0:
        /*0004*/ 	.word	index@(triton_per_fused_abs_mean_sub_12)
        /*0008*/ 	.word	0x00000014


	//----- nvinfo : EIATTR_MIN_STACK_SIZE
	.align		4
.L_1:
        /*000c*/ 	.byte	0x04, 0x12
        /*000e*/ 	.short	(.L_3 - .L_2)
	.align		4
.L_2:
        /*0010*/ 	.word	index@(triton_per_fused_abs_mean_sub_12)
        /*0014*/ 	.word	0x00000000


	//----- nvinfo : EIATTR_FRAME_SIZE
	.align		4
.L_3:
        /*0018*/ 	.byte	0x04, 0x11
        /*001a*/ 	.short	(.L_5 - .L_4)
	.align		4
.L_4:
        /*001c*/ 	.word	index@(triton_per_fused_abs_mean_sub_12)
        /*0020*/ 	.word	0x00000000


	//----- nvinfo : EIATTR_MIN_STACK_SIZE
	.align		4
.L_5:
        /*0024*/ 	.byte	0x04, 0x12
        /*0026*/ 	.short	(.L_7 - .L_6)
	.align		4
.L_6:
        /*0028*/ 	.word	index@(triton_per_fused_abs_mean_sub_12)
        /*002c*/ 	.word	0x00000000
.L_7:


//--------------------- .nv.info.triton_per_fused_abs_mean_sub_12 --------------------------
	.section	.nv.info.triton_per_fused_abs_mean_sub_12,"",@"SHT_CUDA_INFO"
	.sectionflags	@""
	.align	4


	//----- nvinfo : EIATTR_CUDA_API_VERSION
	.align		4
        /*0000*/ 	.byte	0x04, 0x37
        /*0002*/ 	.short	(.L_9 - .L_8)
.L_8:
        /*0004*/ 	.word	0x0000007c


	//----- nvinfo : EIATTR_KPARAM_INFO
	.align		4
.L_9:
        /*0008*/ 	.byte	0x04, 0x17
        /*000a*/ 	.short	(.L_11 - .L_10)
.L_10:
        /*000c*/ 	.word	0x00000000
        /*0010*/ 	.short	0x0004
        /*0012*/ 	.short	0x001c
        /*0014*/ 	.byte	0x00, 0xf0, 0x11, 0x00


	//----- nvinfo : EIATTR_KPARAM_INFO
	.align		4
.L_11:
        /*0018*/ 	.byte	0x04, 0x17
        /*001a*/ 	.short	(.L_13 - .L_12)
.L_12:
        /*001c*/ 	.word	0x00000000
        /*0020*/ 	.short	0x0003
        /*0022*/ 	.short	0x0018
        /*0024*/ 	.byte	0x00, 0xf0, 0x11, 0x00


	//----- nvinfo : EIATTR_KPARAM_INFO
	.align		4
.L_13:
        /*0028*/ 	.byte	0x04, 0x17
        /*002a*/ 	.short	(.L_15 - .L_14)
.L_14:
        /*002c*/ 	.word	0x00000000
        /*0030*/ 	.short	0x0002
        /*0032*/ 	.short	0x0010
        /*0034*/ 	.byte	0x00, 0xf4, 0x21, 0x00


	//----- nvinfo : EIATTR_KPARAM_INFO
	.align		4
.L_15:
        /*0038*/ 	.byte	0x04, 0x17
        /*003a*/ 	.short	(.L_17 - .L_16)
.L_16:
        /*003c*/ 	.word	0x00000000
        /*0040*/ 	.short	0x0001
        /*0042*/ 	.short	0x0008
        /*0044*/ 	.byte	0x00, 0xf4, 0x21, 0x00


	//----- nvinfo : EIATTR_KPARAM_INFO
	.align		4
.L_17:
        /*0048*/ 	.byte	0x04, 0x17
        /*004a*/ 	.short	(.L_19 - .L_18)
.L_18:
        /*004c*/ 	.word	0x00000000
        /*0050*/ 	.short	0x0000
        /*0052*/ 	.short	0x0000
        /*0054*/ 	.byte	0x00, 0xf4, 0x21, 0x00


	//----- nvinfo : EIATTR_SPARSE_MMA_MASK
	.align		4
.L_19:
        /*0058*/ 	.byte	0x03, 0x50
        /*005a*/ 	.short	0x0000


	//----- nvinfo : EIATTR_MAXREG_COUNT
	.align		4
        /*005c*/ 	.byte	0x03, 0x1b
        /*005e*/ 	.short	0x00ff


	//----- nvinfo : EIATTR_COOP_GROUP_MASK_REGIDS
	.align		4
        /*0060*/ 	.byte	0x04, 0x29
        /*0062*/ 	.short	(.L_21 - .L_20)


	//   ....[0]....
.L_20:
        /*0064*/ 	.word	0xffffffff


	//   ....[1]....
        /*0068*/ 	.word	0xffffffff


	//   ....[2]....
        /*006c*/ 	.word	0xffffffff


	//   ....[3]....
        /*0070*/ 	.word	0xffffffff


	//   ....[4]....
        /*0074*/ 	.word	0xffffffff


	//   ....[5]....
        /*0078*/ 	.word	0xffffffff


	//----- nvinfo : EIATTR_COOP_GROUP_INSTR_OFFSETS
	.align		4
.L_21:
        /*007c*/ 	.byte	0x04, 0x28
        /*007e*/ 	.short	(.L_23 - .L_22)


	//   ....[0]....
.L_22:
        /*0080*/ 	.word	0x00000450


	//   ....[1]....
        /*0084*/ 	.word	0x00000470


	//   ....[2]....
        /*0088*/ 	.word	0x00000490


	//   ....[3]....
        /*008c*/ 	.word	0x000004b0


	//   ....[4]....
        /*0090*/ 	.word	0x000004d0


	//   ....[5]....
        /*0094*/ 	.word	0x00000550


	//----- nvinfo : EIATTR_EXIT_INSTR_OFFSETS
	.align		4
.L_23:
        /*0098*/ 	.byte	0x04, 0x1c
        /*009a*/ 	.short	(.L_25 - .L_24)


	//   ....[0]....
.L_24:
        /*009c*/ 	.word	0x000005b0


	//   ....[1]....
        /*00a0*/ 	.word	0x00000600


	//----- nvinfo : EIATTR_REQNTID
	.align		4
.L_25:
        /*00a4*/ 	.byte	0x04, 0x10
        /*00a6*/ 	.short	(.L_27 - .L_26)
.L_26:
        /*00a8*/ 	.word	0x00000040
        /*00ac*/ 	.word	0x00000001
        /*00b0*/ 	.word	0x00000001


	//----- nvinfo : EIATTR_CBANK_PARAM_SIZE
	.align		4
.L_27:
        /*00b4*/ 	.byte	0x03, 0x19
        /*00b6*/ 	.short	0x0020


	//----- nvinfo : EIATTR_PARAM_CBANK
	.align		4
        /*00b8*/ 	.byte	0x04, 0x0a
        /*00ba*/ 	.short	(.L_29 - .L_28)
	.align		4
.L_28:
        /*00bc*/ 	.word	index@(.nv.constant0.triton_per_fused_abs_mean_sub_12)
        /*00c0*/ 	.short	0x0210
        /*00c2*/ 	.short	0x0020


	//----- nvinfo : EIATTR_SW_WAR
	.align		4
.L_29:
        /*00c4*/ 	.byte	0x04, 0x36
        /*00c6*/ 	.short	(.L_31 - .L_30)
.L_30:
        /*00c8*/ 	.word	0x00000008
.L_31:


//--------------------- .nv.callgraph             --------------------------
	.section	.nv.callgraph,"",@"SHT_CUDA_CALLGRAPH"
	.align	4
	.sectionentsize	8
	.align		4
        /*0000*/ 	.word	0x00000000
	.align		4
        /*0004*/ 	.word	0xffffffff
	.align		4
        /*0008*/ 	.word	0x00000000
	.align		4
        /*000c*/ 	.word	0xfffffffe
	.align		4
        /*0010*/ 	.word	0x00000000
	.align		4
        /*0014*/ 	.word	0xfffffffd
	.align		4
        /*0018*/ 	.word	0x00000000
	.align		4
        /*001c*/ 	.word	0xfffffffc


//--------------------- .text.triton_per_fused_abs_mean_sub_12 --------------------------
	.section	.text.triton_per_fused_abs_mean_sub_12,"ax",@progbits
	.sectionflags	@"SHF_BARRIERS=1"
	.align	128
        .global         triton_per_fused_abs_mean_sub_12
        .type           triton_per_fused_abs_mean_sub_12,@function
        .size           triton_per_fused_abs_mean_sub_12,(.L_x_1 - triton_per_fused_abs_mean_sub_12)
        .other          triton_per_fused_abs_mean_sub_12,@"STO_CUDA_ENTRY STV_DEFAULT"
triton_per_fused_abs_mean_sub_12:
.text.triton_per_fused_abs_mean_sub_12:
[----:B------:R-:W0:Y:S02]  /*0000*/  LDC R1, c[0x0][0x28] ;  /* 0x00000a00ff017b82 */ /* 0x000e240000000800 */
[----:B------:R-:W1:Y:S01]  /*0010*/  S2R R0, SR_CTAID.X ;  /* 0x0000000000007919 */ /* 0x000e620000002500 */
[----:B------:R-:W-:Y:S01]  /*0020*/  ULDC.64 UR6, c[0x0][0x208] ;  /* 0x0000820000067ab9 */ /* 0x000fe20000000a00 */
[----:B------:R-:W2:Y:S01]  /*0030*/  S2R R3, SR_TID.X ;  /* 0x0000000000037919 */ /* 0x000ea20000002100 */
[----:B-1----:R-:W-:-:S04]  /*0040*/  SHF.R.S32.HI R5, RZ, 0x1f, R0 ;  /* 0x0000001fff057819 */ /* 0x002fc80000011400 */
[----:B------:R-:W-:-:S04]  /*0050*/  LEA.HI R5, R5, R0, RZ, 0x6 ;  /* 0x0000000005057211 */ /* 0x000fc800078f30ff */
[----:B------:R-:W-:Y:S01]  /*0060*/  SHF.R.S32.HI R7, RZ, 0x1e, R5 ;  /* 0x0000001eff077819 */ /* 0x000fe20000011405 */
[C---:B------:R-:W-:Y:S01]  /*0070*/  IMAD.SHL.U32 R4, R5.reuse, 0x2, RZ ;  /* 0x0000000205047824 */ /* 0x040fe200078e00ff */
[----:B------:R-:W-:Y:S02]  /*0080*/  LOP3.LUT R5, R5, 0x7ffc0, RZ, 0xc0, !PT ;  /* 0x0007ffc005057812 */ /* 0x000fe400078ec0ff */
[----:B------:R-:W-:Y:S02]  /*0090*/  SGXT R7, R7, 0x1 ;  /* 0x000000010707781a */ /* 0x000fe40000000200 */
[----:B------:R-:W-:Y:S01]  /*00a0*/  LOP3.LUT R4, R4, 0xffffff80, RZ, 0xc0, !PT ;  /* 0xffffff8004047812 */ /* 0x000fe200078ec0ff */
[----:B------:R-:W-:-:S03]  /*00b0*/  IMAD.IADD R5, R0, 0x1, -R5 ;  /* 0x0000000100057824 */ /* 0x000fc600078e0a05 */
[----:B--2---:R-:W-:-:S04]  /*00c0*/  LOP3.LUT R4, R4, 0x3f, R3, 0xf8, !PT ;  /* 0x0000003f04047812 */ /* 0x004fc800078ef803 */
[----:B------:R-:W-:Y:S01]  /*00d0*/  LEA.HI R8, R7, R4, RZ, 0x5 ;  /* 0x0000000407087211 */ /* 0x000fe200078f28ff */
[C---:B------:R-:W-:Y:S01]  /*00e0*/  IMAD R9, R5.reuse, 0x2000, R4 ;  /* 0x0000200005097824 */ /* 0x040fe200078e0204 */
[----:B------:R-:W-:Y:S02]  /*00f0*/  LOP3.LUT R6, R4, 0x40, RZ, 0xfc, !PT ;  /* 0x0000004004067812 */ /* 0x000fe400078efcff */
[----:B------:R-:W-:Y:S02]  /*0100*/  SHF.R.S32.HI R4, RZ, 0x5, R8 ;  /* 0x00000005ff047819 */ /* 0x000fe40000011408 */
[----:B------:R-:W-:Y:S01]  /*0110*/  SHF.R.S32.HI R12, RZ, 0x1f, R9 ;  /* 0x0000001fff0c7819 */ /* 0x000fe20000011409 */
[----:B------:R-:W-:Y:S01]  /*0120*/  IMAD R10, R5, 0x2000, R6 ;  /* 0x00002000050a7824 */ /* 0x000fe200078e0206 */
[----:B------:R-:W-:Y:S02]  /*0130*/  LEA.HI R5, R4, R4, RZ, 0x5 ;  /* 0x0000000404057211 */ /* 0x000fe400078f28ff */
[----:B------:R-:W-:-:S02]  /*0140*/  LEA.HI R6, R7, R6, RZ, 0x5 ;  /* 0x0000000607067211 */ /* 0x000fc400078f28ff */
[CC--:B------:R-:W-:Y:S02]  /*0150*/  LEA.HI R8, R12.reuse, R9.reuse, RZ, 0x11 ;  /* 0x000000090c087211 */ /* 0x0c0fe400078f88ff */
[----:B------:R-:W-:Y:S02]  /*0160*/  SHF.R.S32.HI R7, RZ, 0x1f, R10 ;  /* 0x0000001fff077819 */ /* 0x000fe4000001140a */
[----:B------:R-:W-:Y:S02]  /*0170*/  LEA.HI R12, R12, R9, RZ, 0xa ;  /* 0x000000090c0c7211 */ /* 0x000fe400078f50ff */
[----:B------:R-:W-:Y:S02]  /*0180*/  LOP3.LUT R5, R5, 0xfffe0, RZ, 0xc0, !PT ;  /* 0x000fffe005057812 */ /* 0x000fe400078ec0ff */
[CC--:B------:R-:W-:Y:S02]  /*0190*/  LEA.HI R9, R7.reuse, R10.reuse, RZ, 0x11 ;  /* 0x0000000a07097211 */ /* 0x0c0fe400078f88ff */
[----:B------:R-:W-:Y:S01]  /*01a0*/  SHF.R.S32.HI R14, RZ, 0xa, R12 ;  /* 0x0000000aff0e7819 */ /* 0x000fe2000001140c */
[----:B------:R-:W-:Y:S01]  /*01b0*/  IMAD.IADD R13, R4, 0x1, -R5 ;  /* 0x00000001040d7824 */ /* 0x000fe200078e0a05 */
[----:B------:R-:W-:Y:S01]  /*01c0*/  LEA.HI R10, R7, R10, RZ, 0xa ;  /* 0x0000000a070a7211 */ /* 0x000fe200078f50ff */
[----:B------:R-:W1:Y:S01]  /*01d0*/  LDC.64 R4, c[0x0][0x218] ;  /* 0x00008600ff047b82 */ /* 0x000e620000000a00 */
[----:B------:R-:W-:-:S02]  /*01e0*/  SHF.R.S32.HI R11, RZ, 0x5, R6 ;  /* 0x00000005ff0b7819 */ /* 0x000fc40000011406 */
[----:B------:R-:W-:Y:S02]  /*01f0*/  LEA.HI R16, R14, R14, RZ, 0x7 ;  /* 0x0000000e0e107211 */ /* 0x000fe400078f38ff */
[----:B------:R-:W-:Y:S02]  /*0200*/  LEA.HI R12, R11, R11, RZ, 0x5 ;  /* 0x0000000b0b0c7211 */ /* 0x000fe400078f28ff */
[----:B------:R-:W-:Y:S01]  /*0210*/  SHF.R.S32.HI R15, RZ, 0xa, R10 ;  /* 0x0000000aff0f7819 */ /* 0x000fe2000001140a */
[----:B------:R-:W2:Y:S01]  /*0220*/  LDC.64 R6, c[0x0][0x210] ;  /* 0x00008400ff067b82 */ /* 0x000ea20000000a00 */
[----:B------:R-:W-:Y:S01]  /*0230*/  IMAD.SHL.U32 R10, R3, 0x80, RZ ;  /* 0x00000080030a7824 */ /* 0x000fe200078e00ff */
[----:B------:R-:W-:Y:S02]  /*0240*/  LOP3.LUT R17, R16, 0xffffff80, RZ, 0xc0, !PT ;  /* 0xffffff8010117812 */ /* 0x000fe400078ec0ff */
[----:B------:R-:W-:Y:S02]  /*0250*/  LOP3.LUT R12, R12, 0xfffe0, RZ, 0xc0, !PT ;  /* 0x000fffe00c0c7812 */ /* 0x000fe400078ec0ff */
[----:B------:R-:W-:Y:S01]  /*0260*/  LEA.HI R16, R15, R15, RZ, 0x7 ;  /* 0x0000000f0f107211 */ /* 0x000fe200078f38ff */
[----:B------:R-:W-:Y:S01]  /*0270*/  IMAD.IADD R17, R14, 0x1, -R17 ;  /* 0x000000010e117824 */ /* 0x000fe200078e0a11 */
[----:B------:R-:W-:Y:S01]  /*0280*/  LOP3.LUT R10, R10, 0xf80, RZ, 0xc0, !PT ;  /* 0x00000f800a0a7812 */ /* 0x000fe200078ec0ff */
[----:B------:R-:W-:Y:S01]  /*0290*/  IMAD.IADD R11, R11, 0x1, -R12 ;  /* 0x000000010b0b7824 */ /* 0x000fe200078e0a0c */
[----:B------:R-:W-:-:S02]  /*02a0*/  LOP3.LUT R16, R16, 0xffffff80, RZ, 0xc0, !PT ;  /* 0xffffff8010107812 */ /* 0x000fc400078ec0ff */
[----:B------:R-:W-:Y:S01]  /*02b0*/  LOP3.LUT R8, R8, 0xfffe0000, RZ, 0xc0, !PT ;  /* 0xfffe000008087812 */ /* 0x000fe200078ec0ff */
[--C-:B------:R-:W-:Y:S02]  /*02c0*/  IMAD R13, R13, 0x1000, R10.reuse ;  /* 0x000010000d0d7824 */ /* 0x100fe400078e020a */
[----:B------:R-:W-:Y:S01]  /*02d0*/  IMAD R11, R11, 0x1000, R10 ;  /* 0x000010000b0b7824 */ /* 0x000fe200078e020a */
[----:B------:R-:W-:Y:S01]  /*02e0*/  LOP3.LUT R10, R9, 0xfffe0000, RZ, 0xc0, !PT ;  /* 0xfffe0000090a7812 */ /* 0x000fe200078ec0ff */
[----:B------:R-:W-:Y:S01]  /*02f0*/  IMAD.IADD R16, R15, 0x1, -R16 ;  /* 0x000000010f107824 */ /* 0x000fe200078e0a10 */
[----:B------:R-:W-:-:S04]  /*0300*/  IADD3 R13, R17, R13, R8 ;  /* 0x0000000d110d7210 */ /* 0x000fc80007ffe008 */
[----:B------:R-:W-:Y:S01]  /*0310*/  IADD3 R15, R16, R11, R10 ;  /* 0x0000000b100f7210 */ /* 0x000fe20007ffe00a */
[----:B-1----:R-:W-:-:S04]  /*0320*/  IMAD.WIDE R10, R13, 0x4, R4 ;  /* 0x000000040d0a7825 */ /* 0x002fc800078e0204 */
[--C-:B--2---:R-:W-:Y:S02]  /*0330*/  IMAD.WIDE R8, R13, 0x4, R6.reuse ;  /* 0x000000040d087825 */ /* 0x104fe400078e0206 */
[----:B------:R-:W2:Y:S02]  /*0340*/  LDG.E.EL R11, desc[UR6][R10.64] ;  /* 0x000000060a0b7981 */ /* 0x000ea4000c2e1900 */
[C---:B------:R-:W-:Y:S02]  /*0350*/  IMAD.WIDE R6, R15.reuse, 0x4, R6 ;  /* 0x000000040f067825 */ /* 0x040fe400078e0206 */
[----:B------:R-:W2:Y:S02]  /*0360*/  LDG.E.EL R8, desc[UR6][R8.64] ;  /* 0x0000000608087981 */ /* 0x000ea4000c2e1900 */
[----:B------:R-:W-:Y:S02]  /*0370*/  IMAD.WIDE R4, R15, 0x4, R4 ;  /* 0x000000040f047825 */ /* 0x000fe400078e0204 */
[----:B------:R-:W3:Y:S04]  /*0380*/  LDG.E.EL R6, desc[UR6][R6.64] ;  /* 0x0000000606067981 */ /* 0x000ee8000c2e1900 */
[----:B------:R1:W3:Y:S01]  /*0390*/  LDG.E.EL R5, desc[UR6][R4.64] ;  /* 0x0000000604057981 */ /* 0x0002e2000c2e1900 */
[----:B------:R-:W4:Y:S01]  /*03a0*/  S2UR UR5, SR_CgaCtaId ;  /* 0x00000000000579c3 */ /* 0x000f220000008800 */
[----:B------:R-:W-:Y:S01]  /*03b0*/  LOP3.LUT P0, RZ, R3, 0x1f, RZ, 0xc0, !PT ;  /* 0x0000001f03ff7812 */ /* 0x000fe2000780c0ff */
[----:B------:R-:W-:Y:S01]  /*03c0*/  UMOV UR4, 0x400 ;  /* 0x0000040000047882 */ /* 0x000fe20000000000 */
[----:B-1----:R-:W-:-:S04]  /*03d0*/  SHF.R.U32.HI R4, RZ, 0x3, R3 ;  /* 0x00000003ff047819 */ /* 0x002fc80000011603 */
[----:B------:R-:W-:Y:S01]  /*03e0*/  LOP3.LUT R4, R4, 0x4, RZ, 0xc0, !PT ;  /* 0x0000000404047812 */ /* 0x000fe200078ec0ff */
[----:B----4-:R-:W-:Y:S01]  /*03f0*/  UPRMT UR4, UR5, 0x654, UR4 ;  /* 0x0000065405047896 */ /* 0x010fe20008000004 */
[----:B------:R-:W-:-:S05]  /*0400*/  ISETP.GE.AND P1, PT, R3, 0x2, PT ;  /* 0x000000020300780c */ /* 0x000fca0003f26270 */
[----:B------:R-:W-:Y:S01]  /*0410*/  LEA R7, R3, UR4, 0x2 ;  /* 0x0000000403077c11 */ /* 0x000fe2000f8e10ff */
[----:B--2---:R-:W-:Y:S01]  /*0420*/  FADD R13, R8, -R11 ;  /* 0x8000000b080d7221 */ /* 0x004fe20000000000 */
[----:B---3--:R-:W-:-:S04]  /*0430*/  FADD R12, R6, -R5 ;  /* 0x80000005060c7221 */ /* 0x008fc80000000000 */
[----:B------:R-:W-:-:S05]  /*0440*/  FADD R12, |R12|, |R13| ;  /* 0x4000000d0c0c7221 */ /* 0x000fca0000000200 */
[----:B------:R-:W1:Y:S02]  /*0450*/  SHFL.BFLY PT, R13, R12, 0x10, 0x1f ;  /* 0x0e001f000c0d7f89 */ /* 0x000e6400000e0000 */
[----:B-1----:R-:W-:-:S05]  /*0460*/  FADD R13, R12, R13 ;  /* 0x0000000d0c0d7221 */ /* 0x002fca0000000000 */
        /* <DEDUP_REMOVED lines=8> */
[----:B------:R-:W-:Y:S01]  /*04f0*/  @!P0 STS [R4+UR4], R5 ;  /* 0x0000000504008988 */ /* 0x000fe20008000804 */
[----:B------:R-:W-:Y:S06]  /*0500*/  BAR.SYNC.DEFER_BLOCKING 0x0 ;  /* 0x0000000000007b1d */ /* 0x000fec0000010000 */
[----:B------:R-:W1:Y:S01]  /*0510*/  @!P1 LDS R2, [R7] ;  /* 0x0000000007029984 */ /* 0x000e620000000800 */
[----:B------:R-:W-:-:S04]  /*0520*/  LOP3.LUT R6, R3, 0x1, RZ, 0xc0, !PT ;  /* 0x0000000103067812 */ /* 0x000fc800078ec0ff */
[----:B------:R-:W-:-:S04]  /*0530*/  ISETP.NE.U32.AND P0, PT, R6, 0x1, PT ;  /* 0x000000010600780c */ /* 0x000fc80003f05070 */
[C---:B------:R-:W-:Y:S01]  /*0540*/  ISETP.LT.AND P0, PT, R3.reuse, 0x2, P0 ;  /* 0x000000020300780c */ /* 0x040fe20000701270 */
[----:B-1----:R-:W1:Y:S01]  /*0550*/  SHFL.BFLY PT, R9, R2, 0x1, 0x1f ;  /* 0x0c201f0002097f89 */ /* 0x002e6200000e0000 */
[----:B------:R-:W-:-:S04]  /*0560*/  LOP3.LUT R3, R3, 0x3f, RZ, 0xc0, !PT ;  /* 0x0000003f03037812 */ /* 0x000fc800078ec0ff */
[----:B------:R-:W-:Y:S01]  /*0570*/  ISETP.NE.AND P1, PT, R3, RZ, PT ;  /* 0x000000ff0300720c */ /* 0x000fe20003f25270 */
[----:B-1----:R-:W-:-:S06]  /*0580*/  FADD R6, R2, R9 ;  /* 0x0000000902067221 */ /* 0x002fcc0000000000 */
[----:B------:R1:W-:Y:S01]  /*0590*/  @P0 STS [R7], R6 ;  /* 0x0000000607000388 */ /* 0x0003e20000000800 */
[----:B------:R-:W-:Y:S06]  /*05a0*/  BAR.SYNC.DEFER_BLOCKING 0x0 ;  /* 0x0000000000007b1d */ /* 0x000fec0000010000 */
[----:B-1----:R-:W-:Y:S05]  /*05b0*/  @P1 EXIT ;  /* 0x000000000000194d */ /* 0x002fea0003800000 */
[----:B------:R-:W0:Y:S01]  /*05c0*/  LDS R5, [UR4] ;  /* 0x00000004ff057984 */ /* 0x000e220008000800 */
[----:B------:R-:W1:Y:S02]  /*05d0*/  LDC.64 R2, c[0x0][0x220] ;  /* 0x00008800ff027b82 */ /* 0x000e640000000a00 */
[----:B-1----:R-:W-:-:S05]  /*05e0*/  IMAD.WIDE R2, R0, 0x4, R2 ;  /* 0x0000000400027825 */ /* 0x002fca00078e0202 */
[----:B0-----:R-:W-:Y:S01]  /*05f0*/  STG.E desc[UR6][R2.64], R5 ;  /* 0x0000000502007986 */ /* 0x001fe2000c101906 */
[----:B------:R-:W-:Y:S05]  /*0600*/  EXIT ;  /* 0x000000000000794d */ /* 0x000fea0003800000 */
.L_x_0:
[----:B------:R-:W-:-:S00]  /*0610*/  BRA `(.L_x_0) ;  /* 0xfffffffc00fc7947 */ /* 0x000fc0000383ffff */
[----:B------:R-:W-:-:S00]  /*0620*/  NOP ;  /* 0x0000000000007918 */ /* 0x000fc00000000000 */
        /* <DEDUP_REMOVED lines=13> */
.L_x_1:


//--------------------- .nv.shared.triton_per_fused_abs_mean_sub_12 --------------------------
	.section	.nv.shared.triton_per_fused_abs_mean_sub_12,"aw",@nobits
	.sectionflags	@""
	.align	16
	.zero		1024


//--------------------- .nv.constant0.triton_per_fused_abs_mean_sub_12 --------------------------
	.section	.nv.constant0.triton_per_fused_abs_mean_sub_12,"a",@progbits
	.sectionflags	@""
	.align	4
.nv.constant0.triton_per_fused_abs_mean_sub_12:
	.zero		560
